//
// Generated by NVIDIA NVVM Compiler
//
// Compiler Build ID: CL-36424714
// Cuda compilation tools, release 13.0, V13.0.88
// Based on NVVM 20.0.0
//

.version 9.0
.target sm_100
.address_size 64

	// .globl	_Z11launchBlockv
.extern .func  (.param .b32 func_retval0) vprintf
(
	.param .b64 vprintf_param_0,
	.param .b64 vprintf_param_1
)
;
.global .align 1 .b8 $str[39] = {72, 101, 108, 108, 111, 32, 102, 114, 111, 109, 32, 116, 104, 114, 101, 97, 100, 32, 40, 48, 44, 48, 41, 32, 105, 110, 32, 56, 120, 56, 32, 98, 108, 111, 99, 107, 33, 10};

.visible .entry _Z11launchBlockv()
{
	.reg .pred 	%p<2>;
	.reg .b32 	%r<6>;
	.reg .b64 	%rd<3>;

	mov.u32 	%r1, %tid.x;
	mov.u32 	%r2, %tid.y;
	or.b32  	%r3, %r1, %r2;
	setp.ne.s32 	%p1, %r3, 0;
	@%p1 bra 	$L__BB0_2;
	mov.u64 	%rd1, $str;
	cvta.global.u64 	%rd2, %rd1;
	{ // callseq 0, 0
	.param .b64 param0;
	st.param.b64 	[param0], %rd2;
	.param .b64 param1;
	st.param.b64 	[param1], 0;
	.param .b32 retval0;
	call.uni (retval0), 
	vprintf, 
	(
	param0, 
	param1
	);
	ld.param.b32 	%r4, [retval0];
	} // callseq 0
$L__BB0_2:
	ret;

}


// ===== COMPILED SASS (sm_100) =====

	.target	sm_100

	.elftype	@"ET_EXEC"


//--------------------- .note.nv.tkinfo           --------------------------
	.section	.note.nv.tkinfo,"",@"SHT_NOTE"
	.sectionflags	@"SHF_NOTE_NV_TKINFO"
	.tkinfo
        /*0018*/ 	.word	0x00000002
        /*0030*/ 	.string	""
        /*0030*/ 	.string	"ptxas"
        /*0030*/ 	.string	"Cuda compilation tools, release 13.0, V13.0.88"
        /*0030*/ 	.string	"Build cuda_13.0.r13.0/compiler.36424714_0"
        /*0030*/ 	.string	"-arch sm_100 -m 64 "



//--------------------- .note.nv.cuinfo           --------------------------
	.section	.note.nv.cuinfo,"",@"SHT_NOTE"
	.sectionflags	@"SHF_NOTE_NV_CUINFO"
        /*0018*/ 	.short	0x0002
        /*001a*/ 	.short	0x0064
        /*001c*/ 	.short	0x0082
	.zero		2


//--------------------- .nv.info                  --------------------------
	.section	.nv.info,"",@"SHT_CUDA_INFO"
	.align	4


	//----- nvinfo : EIATTR_REGCOUNT
	.align		4
        /*0000*/ 	.byte	0x04, 0x2f
        /*0002*/ 	.short	(.L_2 - .L_1)
	.align		4
.L_1:
        /*0004*/ 	.word	index@(_Z11launchBlockv)
        /*0008*/ 	.word	0x00000018


	//----- nvinfo : EIATTR_FRAME_SIZE
	.align		4
.L_2:
        /*000c*/ 	.byte	0x04, 0x11
        /*000e*/ 	.short	(.L_4 - .L_3)
	.align		4
.L_3:
        /*0010*/ 	.word	index@(_Z11launchBlockv)
        /*0014*/ 	.word	0x00000000


	//----- nvinfo : EIATTR_MIN_STACK_SIZE
	.align		4
.L_4:
        /*0018*/ 	.byte	0x04, 0x12
        /*001a*/ 	.short	(.L_6 - .L_5)
	.align		4
.L_5:
        /*001c*/ 	.word	index@(_Z11launchBlockv)
        /*0020*/ 	.word	0x00000000
.L_6:


//--------------------- .nv.compat                --------------------------
	.section	.nv.compat,"",@"SHT_CUDA_COMPAT_INFO"
	.align	4
        /*0000*/ 	.byte	0x02, 0x09, 0x00, 0x00, 0x02, 0x02, 0x01, 0x00, 0x02, 0x05, 0x05, 0x00, 0x03, 0x07, 0x01, 0x01
        /*0010*/ 	.byte	0x02, 0x03, 0x00, 0x00, 0x02, 0x06, 0x01, 0x00, 0x04, 0x0b, 0x08, 0x00, 0x09, 0x00, 0x00, 0x00
        /*0020*/ 	.byte	0x00, 0x00, 0x00, 0x00


//--------------------- .nv.info._Z11launchBlockv --------------------------
	.section	.nv.info._Z11launchBlockv,"",@"SHT_CUDA_INFO"
	.sectionflags	@""
	.align	4


	//----- nvinfo : EIATTR_CUDA_API_VERSION
	.align		4
        /*0000*/ 	.byte	0x04, 0x37
        /*0002*/ 	.short	(.L_8 - .L_7)
.L_7:
        /*0004*/ 	.word	0x00000082


	//----- nvinfo : EIATTR_SPARSE_MMA_MASK
	.align		4
.L_8:
        /*0008*/ 	.byte	0x03, 0x50
        /*000a*/ 	.short	0x0000


	//----- nvinfo : EIATTR_MAXREG_COUNT
	.align		4
        /*000c*/ 	.byte	0x03, 0x1b
        /*000e*/ 	.short	0x00ff


	//----- nvinfo : EIATTR_EXTERNS
	.align		4
        /*0010*/ 	.byte	0x04, 0x0f
        /*0012*/ 	.short	(.L_10 - .L_9)


	//   ....[0]....
	.align		4
.L_9:
        /*0014*/ 	.word	index@(vprintf)


	//----- nvinfo : EIATTR_MERCURY_ISA_VERSION
	.align		4
.L_10:
        /*0018*/ 	.byte	0x03, 0x5f
        /*001a*/ 	.short	0x0101


	//----- nvinfo : EIATTR_VRC_CTA_INIT_COUNT
	.align		4
        /*001c*/ 	.byte	0x02, 0x4a
	.zero		1
	.zero		1


	//----- nvinfo : EIATTR_SYSCALL_OFFSETS
	.align		4
        /*0020*/ 	.byte	0x04, 0x46
        /*0022*/ 	.short	(.L_12 - .L_11)


	//   ....[0]....
.L_11:
        /*0024*/ 	.word	0x000000c0


	//----- nvinfo : EIATTR_EXIT_INSTR_OFFSETS
	.align		4
.L_12:
        /*0028*/ 	.byte	0x04, 0x1c
        /*002a*/ 	.short	(.L_14 - .L_13)


	//   ....[0]....
.L_13:
        /*002c*/ 	.word	0x00000040


	//   ....[1]....
        /*0030*/ 	.word	0x000000d0


	//----- nvinfo : EIATTR_CRS_STACK_SIZE
	.align		4
.L_14:
        /*0034*/ 	.byte	0x04, 0x1e
        /*0036*/ 	.short	(.L_16 - .L_15)
.L_15:
        /*0038*/ 	.word	0x00000000


	//----- nvinfo : EIATTR_SW_WAR
	.align		4
.L_16:
        /*003c*/ 	.byte	0x04, 0x36
        /*003e*/ 	.short	(.L_18 - .L_17)
.L_17:
        /*0040*/ 	.word	0x00000008
.L_18:


//--------------------- .nv.callgraph             --------------------------
	.section	.nv.callgraph,"",@"SHT_CUDA_CALLGRAPH"
	.align	4
	.sectionentsize	8
	.align		4
        /*0000*/ 	.word	0x00000000
	.align		4
        /*0004*/ 	.word	0xffffffff
	.align		4
        /*0008*/ 	.word	index@(_Z11launchBlockv)
	.align		4
        /*000c*/ 	.word	index@(vprintf)
	.align		4
        /*0010*/ 	.word	0x00000000
	.align		4
        /*0014*/ 	.word	0xfffffffe
	.align		4
        /*0018*/ 	.word	0x00000000
	.align		4
        /*001c*/ 	.word	0xfffffffd
	.align		4
        /*0020*/ 	.word	0x00000000
	.align		4
        /*0024*/ 	.word	0xfffffffc


//--------------------- .nv.constant4             --------------------------
	.section	.nv.constant4,"a",@progbits
	.align	8
	.align		8
.nv.constant4:
        /*0000*/ 	.dword	vprintf
	.align		8
        /*0008*/ 	.dword	$str


//--------------------- .text._Z11launchBlockv    --------------------------
	.section	.text._Z11launchBlockv,"ax",@progbits
	.align	128
        .global         _Z11launchBlockv
        .type           _Z11launchBlockv,@function
        .size           _Z11launchBlockv,(.L_x_2 - _Z11launchBlockv)
        .other          _Z11launchBlockv,@"STO_CUDA_ENTRY STV_DEFAULT"
_Z11launchBlockv:
.text._Z11launchBlockv:
[----:B------:R-:W0:Y:S01]  /*0000*/  LDC R1, c[0x0][0x37c] ;  /* 0x0000df00ff017b82 */ /* 0x000e220000000800 */
[----:B------:R-:W1:Y:S01]  /*0010*/  S2R R0, SR_TID.X ;  /* 0x0000000000007919 */ /* 0x000e620000002100 */
[----:B------:R-:W1:Y:S02]  /*0020*/  S2R R3, SR_TID.Y ;  /* 0x0000000000037919 */ /* 0x000e640000002200 */
[----:B-1----:R-:W-:-:S13]  /*0030*/  LOP3.LUT P0, RZ, R0, R3, RZ, 0xfc, !PT ;  /* 0x0000000300ff7212 */ /* 0x002fda000780fcff */
[----:B------:R-:W-:Y:S05]  /*0040*/  @P0 EXIT ;  /* 0x000000000000094d */ /* 0x000fea0003800000 */
[----:B------:R-:W-:Y:S01]  /*0050*/  MOV R0, 0x0 ;  /* 0x0000000000007802 */ /* 0x000fe20000000f00 */
[----:B------:R-:W1:Y:S01]  /*0060*/  LDCU.64 UR4, c[0x4][0x8] ;  /* 0x01000100ff0477ac */ /* 0x000e620008000a00 */
[----:B------:R-:W-:Y:S02]  /*0070*/  CS2R R6, SRZ ;  /* 0x0000000000067805 */ /* 0x000fe4000001ff00 */
[----:B------:R2:W3:Y:S01]  /*0080*/  LDC.64 R2, c[0x4][R0] ;  /* 0x0100000000027b82 */ /* 0x0004e20000000a00 */
[----:B-1----:R-:W-:Y:S02]  /*0090*/  IMAD.U32 R4, RZ, RZ, UR4 ;  /* 0x00000004ff047e24 */ /* 0x002fe4000f8e00ff */
[----:B--2---:R-:W-:-:S07]  /*00a0*/  IMAD.U32 R5, RZ, RZ, UR5 ;  /* 0x00000005ff057e24 */ /* 0x004fce000f8e00ff */
[----:B------:R-:W-:-:S07]  /*00b0*/  LEPC R20, `(.L_x_0) ;  /* 0x000000001014794e */ /* 0x000fce0000000000 */
[----:B0--3--:R-:W-:Y:S05]  /*00c0*/  CALL.ABS.NOINC R2 ;  /* 0x0000000002007343 */ /* 0x009fea0003c00000 */
.L_x_0:
[----:B------:R-:W-:Y:S05]  /*00d0*/  EXIT ;  /* 0x000000000000794d */ /* 0x000fea0003800000 */
.L_x_1:
[----:B------:R-:W-:-:S00]  /*00e0*/  BRA `(.L_x_1) ;  /* 0xfffffffc00fc7947 */ /* 0x000fc0000383ffff */
[----:B------:R-:W-:-:S00]  /*00f0*/  NOP ;  /* 0x0000000000007918 */ /* 0x000fc00000000000 */
        /* <DEDUP_REMOVED lines=8> */
.L_x_2:


//--------------------- .nv.global.init           --------------------------
	.section	.nv.global.init,"aw",@progbits
.nv.global.init:
	.type		$str,@object
	.size		$str,(.L_0 - $str)
$str:
        /*0000*/ 	.byte	0x48, 0x65, 0x6c, 0x6c, 0x6f, 0x20, 0x66, 0x72, 0x6f, 0x6d, 0x20, 0x74, 0x68, 0x72, 0x65, 0x61
        /*0010*/ 	.byte	0x64, 0x20, 0x28, 0x30, 0x2c, 0x30, 0x29, 0x20, 0x69, 0x6e, 0x20, 0x38, 0x78, 0x38, 0x20, 0x62
        /*0020*/ 	.byte	0x6c, 0x6f, 0x63, 0x6b, 0x21, 0x0a, 0x00
.L_0:


//--------------------- .nv.shared.reserved.0     --------------------------
	.section	.nv.shared.reserved.0,"aw",@nobits
	.weak		__nv_reservedSMEM_offset_0_alias
	.size		__nv_reservedSMEM_offset_0_alias, 0, 64
	.other		__nv_reservedSMEM_offset_0_alias,@"STO_CUDA_RESERVED_SHARED STV_DEFAULT"
__nv_reservedSMEM_offset_0_alias:
	.zero		0
	.zero		64


//--------------------- .nv.constant0._Z11launchBlockv --------------------------
	.section	.nv.constant0._Z11launchBlockv,"a",@progbits
	.sectionflags	@""
	.align	4
.nv.constant0._Z11launchBlockv:
	.zero		896


//--------------------- SYMBOLS --------------------------

	.type		.nv.reservedSmem.offset0,@object
	.size		.nv.reservedSmem.offset0,0x4
	.type		vprintf,@function
